//
// Generated by NVIDIA NVVM Compiler
//
// Compiler Build ID: CL-36424714
// Cuda compilation tools, release 13.0, V13.0.88
// Based on NVVM 20.0.0
//

.version 9.0
.target sm_100
.address_size 64

	// .globl	_Z16smooth_l1_kerneliPfS_S_S_

.visible .entry _Z16smooth_l1_kerneliPfS_S_S_(
	.param .u32 _Z16smooth_l1_kerneliPfS_S_S__param_0,
	.param .u64 .ptr .align 1 _Z16smooth_l1_kerneliPfS_S_S__param_1,
	.param .u64 .ptr .align 1 _Z16smooth_l1_kerneliPfS_S_S__param_2,
	.param .u64 .ptr .align 1 _Z16smooth_l1_kerneliPfS_S_S__param_3,
	.param .u64 .ptr .align 1 _Z16smooth_l1_kerneliPfS_S_S__param_4
)
{
	.reg .pred 	%p<4>;
	.reg .b32 	%r<9>;
	.reg .b32 	%f<8>;
	.reg .b64 	%rd<18>;

	ld.param.u32 	%r2, [_Z16smooth_l1_kerneliPfS_S_S__param_0];
	ld.param.u64 	%rd3, [_Z16smooth_l1_kerneliPfS_S_S__param_1];
	ld.param.u64 	%rd4, [_Z16smooth_l1_kerneliPfS_S_S__param_2];
	ld.param.u64 	%rd5, [_Z16smooth_l1_kerneliPfS_S_S__param_3];
	ld.param.u64 	%rd6, [_Z16smooth_l1_kerneliPfS_S_S__param_4];
	cvta.to.global.u64 	%rd1, %rd5;
	cvta.to.global.u64 	%rd2, %rd6;
	mov.u32 	%r3, %ctaid.x;
	mov.u32 	%r4, %ctaid.y;
	mov.u32 	%r5, %nctaid.x;
	mad.lo.s32 	%r6, %r4, %r5, %r3;
	mov.u32 	%r7, %ntid.x;
	mov.u32 	%r8, %tid.x;
	mad.lo.s32 	%r1, %r6, %r7, %r8;
	setp.ge.s32 	%p1, %r1, %r2;
	@%p1 bra 	$L__BB0_4;
	cvta.to.global.u64 	%rd7, %rd4;
	cvta.to.global.u64 	%rd8, %rd3;
	mul.wide.s32 	%rd9, %r1, 4;
	add.s64 	%rd10, %rd7, %rd9;
	ld.global.f32 	%f3, [%rd10];
	add.s64 	%rd11, %rd8, %rd9;
	ld.global.f32 	%f4, [%rd11];
	sub.f32 	%f1, %f3, %f4;
	abs.f32 	%f2, %f1;
	setp.geu.f32 	%p2, %f2, 0f3F800000;
	@%p2 bra 	$L__BB0_3;
	mul.f32 	%f7, %f1, %f1;
	add.s64 	%rd16, %rd2, %rd9;
	st.global.f32 	[%rd16], %f7;
	add.s64 	%rd17, %rd1, %rd9;
	st.global.f32 	[%rd17], %f1;
	bra.uni 	$L__BB0_4;
$L__BB0_3:
	fma.rn.f32 	%f5, %f2, 0f40000000, 0fBF800000;
	add.s64 	%rd13, %rd2, %rd9;
	st.global.f32 	[%rd13], %f5;
	setp.gt.f32 	%p3, %f1, 0f00000000;
	selp.f32 	%f6, 0f3F800000, 0fBF800000, %p3;
	add.s64 	%rd14, %rd1, %rd9;
	st.global.f32 	[%rd14], %f6;
$L__BB0_4:
	ret;

}


// ===== COMPILED SASS (sm_100) =====

	.target	sm_100

	.elftype	@"ET_EXEC"


//--------------------- .note.nv.tkinfo           --------------------------
	.section	.note.nv.tkinfo,"",@"SHT_NOTE"
	.sectionflags	@"SHF_NOTE_NV_TKINFO"
	.tkinfo
        /*0018*/ 	.word	0x00000002
        /*0030*/ 	.string	""
        /*0030*/ 	.string	"ptxas"
        /*0030*/ 	.string	"Cuda compilation tools, release 13.0, V13.0.88"
        /*0030*/ 	.string	"Build cuda_13.0.r13.0/compiler.36424714_0"
        /*0030*/ 	.string	"-arch sm_100 -m 64 "



//--------------------- .note.nv.cuinfo           --------------------------
	.section	.note.nv.cuinfo,"",@"SHT_NOTE"
	.sectionflags	@"SHF_NOTE_NV_CUINFO"
        /*0018*/ 	.short	0x0002
        /*001a*/ 	.short	0x0064
        /*001c*/ 	.short	0x0082
	.zero		2


//--------------------- .nv.info                  --------------------------
	.section	.nv.info,"",@"SHT_CUDA_INFO"
	.align	4


	//----- nvinfo : EIATTR_REGCOUNT
	.align		4
        /*0000*/ 	.byte	0x04, 0x2f
        /*0002*/ 	.short	(.L_1 - .L_0)
	.align		4
.L_0:
        /*0004*/ 	.word	index@(_Z16smooth_l1_kerneliPfS_S_S_)
        /*0008*/ 	.word	0x00000014


	//----- nvinfo : EIATTR_FRAME_SIZE
	.align		4
.L_1:
        /*000c*/ 	.byte	0x04, 0x11
        /*000e*/ 	.short	(.L_3 - .L_2)
	.align		4
.L_2:
        /*0010*/ 	.word	index@(_Z16smooth_l1_kerneliPfS_S_S_)
        /*0014*/ 	.word	0x00000000


	//----- nvinfo : EIATTR_MIN_STACK_SIZE
	.align		4
.L_3:
        /*0018*/ 	.byte	0x04, 0x12
        /*001a*/ 	.short	(.L_5 - .L_4)
	.align		4
.L_4:
        /*001c*/ 	.word	index@(_Z16smooth_l1_kerneliPfS_S_S_)
        /*0020*/ 	.word	0x00000000
.L_5:


//--------------------- .nv.compat                --------------------------
	.section	.nv.compat,"",@"SHT_CUDA_COMPAT_INFO"
	.align	4
        /*0000*/ 	.byte	0x02, 0x09, 0x00, 0x00, 0x02, 0x02, 0x01, 0x00, 0x02, 0x05, 0x05, 0x00, 0x03, 0x07, 0x01, 0x01
        /*0010*/ 	.byte	0x02, 0x03, 0x00, 0x00, 0x02, 0x06, 0x01, 0x00, 0x04, 0x0b, 0x08, 0x00, 0x01, 0x00, 0x00, 0x00
        /*0020*/ 	.byte	0x00, 0x00, 0x00, 0x00


//--------------------- .nv.info._Z16smooth_l1_kerneliPfS_S_S_ --------------------------
	.section	.nv.info._Z16smooth_l1_kerneliPfS_S_S_,"",@"SHT_CUDA_INFO"
	.sectionflags	@""
	.align	4


	//----- nvinfo : EIATTR_CUDA_API_VERSION
	.align		4
        /*0000*/ 	.byte	0x04, 0x37
        /*0002*/ 	.short	(.L_7 - .L_6)
.L_6:
        /*0004*/ 	.word	0x00000082


	//----- nvinfo : EIATTR_KPARAM_INFO
	.align		4
.L_7:
        /*0008*/ 	.byte	0x04, 0x17
        /*000a*/ 	.short	(.L_9 - .L_8)
.L_8:
        /*000c*/ 	.word	0x00000000
        /*0010*/ 	.short	0x0004
        /*0012*/ 	.short	0x0020
        /*0014*/ 	.byte	0x00, 0xf5, 0x21, 0x00


	//----- nvinfo : EIATTR_KPARAM_INFO
	.align		4
.L_9:
        /*0018*/ 	.byte	0x04, 0x17
        /*001a*/ 	.short	(.L_11 - .L_10)
.L_10:
        /*001c*/ 	.word	0x00000000
        /*0020*/ 	.short	0x0003
        /*0022*/ 	.short	0x0018
        /*0024*/ 	.byte	0x00, 0xf5, 0x21, 0x00


	//----- nvinfo : EIATTR_KPARAM_INFO
	.align		4
.L_11:
        /*0028*/ 	.byte	0x04, 0x17
        /*002a*/ 	.short	(.L_13 - .L_12)
.L_12:
        /*002c*/ 	.word	0x00000000
        /*0030*/ 	.short	0x0002
        /*0032*/ 	.short	0x0010
        /*0034*/ 	.byte	0x00, 0xf5, 0x21, 0x00


	//----- nvinfo : EIATTR_KPARAM_INFO
	.align		4
.L_13:
        /*0038*/ 	.byte	0x04, 0x17
        /*003a*/ 	.short	(.L_15 - .L_14)
.L_14:
        /*003c*/ 	.word	0x00000000
        /*0040*/ 	.short	0x0001
        /*0042*/ 	.short	0x0008
        /*0044*/ 	.byte	0x00, 0xf5, 0x21, 0x00


	//----- nvinfo : EIATTR_KPARAM_INFO
	.align		4
.L_15:
        /*0048*/ 	.byte	0x04, 0x17
        /*004a*/ 	.short	(.L_17 - .L_16)
.L_16:
        /*004c*/ 	.word	0x00000000
        /*0050*/ 	.short	0x0000
        /*0052*/ 	.short	0x0000
        /*0054*/ 	.byte	0x00, 0xf0, 0x11, 0x00


	//----- nvinfo : EIATTR_SPARSE_MMA_MASK
	.align		4
.L_17:
        /*0058*/ 	.byte	0x03, 0x50
        /*005a*/ 	.short	0x0000


	//----- nvinfo : EIATTR_MAXREG_COUNT
	.align		4
        /*005c*/ 	.byte	0x03, 0x1b
        /*005e*/ 	.short	0x00ff


	//----- nvinfo : EIATTR_MERCURY_ISA_VERSION
	.align		4
        /*0060*/ 	.byte	0x03, 0x5f
        /*0062*/ 	.short	0x0101


	//----- nvinfo : EIATTR_VRC_CTA_INIT_COUNT
	.align		4
        /*0064*/ 	.byte	0x02, 0x4a
	.zero		1
	.zero		1


	//----- nvinfo : EIATTR_EXIT_INSTR_OFFSETS
	.align		4
        /*0068*/ 	.byte	0x04, 0x1c
        /*006a*/ 	.short	(.L_19 - .L_18)


	//   ....[0]....
.L_18:
        /*006c*/ 	.word	0x000000a0


	//   ....[1]....
        /*0070*/ 	.word	0x000001b0


	//   ....[2]....
        /*0074*/ 	.word	0x00000260


	//----- nvinfo : EIATTR_CBANK_PARAM_SIZE
	.align		4
.L_19:
        /*0078*/ 	.byte	0x03, 0x19
        /*007a*/ 	.short	0x0028


	//----- nvinfo : EIATTR_PARAM_CBANK
	.align		4
        /*007c*/ 	.byte	0x04, 0x0a
        /*007e*/ 	.short	(.L_21 - .L_20)
	.align		4
.L_20:
        /*0080*/ 	.word	index@(.nv.constant0._Z16smooth_l1_kerneliPfS_S_S_)
        /*0084*/ 	.short	0x0380
        /*0086*/ 	.short	0x0028


	//----- nvinfo : EIATTR_SW_WAR
	.align		4
.L_21:
        /*0088*/ 	.byte	0x04, 0x36
        /*008a*/ 	.short	(.L_23 - .L_22)
.L_22:
        /*008c*/ 	.word	0x00000008
.L_23:


//--------------------- .nv.callgraph             --------------------------
	.section	.nv.callgraph,"",@"SHT_CUDA_CALLGRAPH"
	.align	4
	.sectionentsize	8
	.align		4
        /*0000*/ 	.word	0x00000000
	.align		4
        /*0004*/ 	.word	0xffffffff
	.align		4
        /*0008*/ 	.word	0x00000000
	.align		4
        /*000c*/ 	.word	0xfffffffe
	.align		4
        /*0010*/ 	.word	0x00000000
	.align		4
        /*0014*/ 	.word	0xfffffffd
	.align		4
        /*0018*/ 	.word	0x00000000
	.align		4
        /*001c*/ 	.word	0xfffffffc


//--------------------- .text._Z16smooth_l1_kerneliPfS_S_S_ --------------------------
	.section	.text._Z16smooth_l1_kerneliPfS_S_S_,"ax",@progbits
	.align	128
        .global         _Z16smooth_l1_kerneliPfS_S_S_
        .type           _Z16smooth_l1_kerneliPfS_S_S_,@function
        .size           _Z16smooth_l1_kerneliPfS_S_S_,(.L_x_1 - _Z16smooth_l1_kerneliPfS_S_S_)
        .other          _Z16smooth_l1_kerneliPfS_S_S_,@"STO_CUDA_ENTRY STV_DEFAULT"
_Z16smooth_l1_kerneliPfS_S_S_:
.text._Z16smooth_l1_kerneliPfS_S_S_:
[----:B------:R-:W-:Y:S01]  /*0000*/  LDC R1, c[0x0][0x37c] ;  /* 0x0000df00ff017b82 */ /* 0x000fe20000000800 */
[----:B------:R-:W0:Y:S07]  /*0010*/  S2R R0, SR_TID.X ;  /* 0x0000000000007919 */ /* 0x000e2e0000002100 */
[----:B------:R-:W-:Y:S01]  /*0020*/  S2UR UR4, SR_CTAID.X ;  /* 0x00000000000479c3 */ /* 0x000fe20000002500 */
[----:B------:R-:W1:Y:S01]  /*0030*/  LDCU UR6, c[0x0][0x370] ;  /* 0x00006e00ff0677ac */ /* 0x000e620008000800 */
[----:B------:R-:W2:Y:S06]  /*0040*/  LDCU UR7, c[0x0][0x380] ;  /* 0x00007000ff0777ac */ /* 0x000eac0008000800 */
[----:B------:R-:W1:Y:S08]  /*0050*/  S2UR UR5, SR_CTAID.Y ;  /* 0x00000000000579c3 */ /* 0x000e700000002600 */
[----:B------:R-:W0:Y:S01]  /*0060*/  LDC R11, c[0x0][0x360] ;  /* 0x0000d800ff0b7b82 */ /* 0x000e220000000800 */
[----:B-1----:R-:W-:-:S06]  /*0070*/  UIMAD UR4, UR5, UR6, UR4 ;  /* 0x00000006050472a4 */ /* 0x002fcc000f8e0204 */
[----:B0-----:R-:W-:-:S05]  /*0080*/  IMAD R11, R11, UR4, R0 ;  /* 0x000000040b0b7c24 */ /* 0x001fca000f8e0200 */
[----:B--2---:R-:W-:-:S13]  /*0090*/  ISETP.GE.AND P0, PT, R11, UR7, PT ;  /* 0x000000070b007c0c */ /* 0x004fda000bf06270 */
[----:B------:R-:W-:Y:S05]  /*00a0*/  @P0 EXIT ;  /* 0x000000000000094d */ /* 0x000fea0003800000 */
[----:B------:R-:W0:Y:S01]  /*00b0*/  LDC.64 R2, c[0x0][0x390] ;  /* 0x0000e400ff027b82 */ /* 0x000e220000000a00 */
[----:B------:R-:W1:Y:S07]  /*00c0*/  LDCU.64 UR4, c[0x0][0x358] ;  /* 0x00006b00ff0477ac */ /* 0x000e6e0008000a00 */
[----:B------:R-:W2:Y:S01]  /*00d0*/  LDC.64 R4, c[0x0][0x388] ;  /* 0x0000e200ff047b82 */ /* 0x000ea20000000a00 */
[----:B0-----:R-:W-:-:S05]  /*00e0*/  IMAD.WIDE R2, R11, 0x4, R2 ;  /* 0x000000040b027825 */ /* 0x001fca00078e0202 */
[----:B-1----:R-:W3:Y:S01]  /*00f0*/  LDG.E R0, desc[UR4][R2.64] ;  /* 0x0000000402007981 */ /* 0x002ee2000c1e1900 */
[----:B--2---:R-:W-:-:S05]  /*0100*/  IMAD.WIDE R4, R11, 0x4, R4 ;  /* 0x000000040b047825 */ /* 0x004fca00078e0204 */
[----:B------:R-:W3:Y:S02]  /*0110*/  LDG.E R13, desc[UR4][R4.64] ;  /* 0x00000004040d7981 */ /* 0x000ee4000c1e1900 */
[----:B---3--:R-:W-:-:S05]  /*0120*/  FADD R15, R0, -R13 ;  /* 0x8000000d000f7221 */ /* 0x008fca0000000000 */
[----:B------:R-:W-:-:S13]  /*0130*/  FSETP.GEU.AND P0, PT, |R15|, 1, PT ;  /* 0x3f8000000f00780b */ /* 0x000fda0003f0e200 */
[----:B------:R-:W0:Y:S08]  /*0140*/  @!P0 LDC.64 R6, c[0x0][0x3a0] ;  /* 0x0000e800ff068b82 */ /* 0x000e300000000a00 */
[----:B------:R-:W1:Y:S01]  /*0150*/  @!P0 LDC.64 R8, c[0x0][0x398] ;  /* 0x0000e600ff088b82 */ /* 0x000e620000000a00 */
[----:B------:R-:W-:Y:S01]  /*0160*/  @!P0 FMUL R17, R15, R15 ;  /* 0x0000000f0f118220 */ /* 0x000fe20000400000 */
[----:B0-----:R-:W-:-:S04]  /*0170*/  @!P0 IMAD.WIDE R6, R11, 0x4, R6 ;  /* 0x000000040b068825 */ /* 0x001fc800078e0206 */
[----:B-1----:R-:W-:Y:S01]  /*0180*/  @!P0 IMAD.WIDE R8, R11, 0x4, R8 ;  /* 0x000000040b088825 */ /* 0x002fe200078e0208 */
[----:B------:R0:W-:Y:S04]  /*0190*/  @!P0 STG.E desc[UR4][R6.64], R17 ;  /* 0x0000001106008986 */ /* 0x0001e8000c101904 */
[----:B------:R0:W-:Y:S01]  /*01a0*/  @!P0 STG.E desc[UR4][R8.64], R15 ;  /* 0x0000000f08008986 */ /* 0x0001e2000c101904 */
[----:B------:R-:W-:Y:S05]  /*01b0*/  @!P0 EXIT ;  /* 0x000000000000894d */ /* 0x000fea0003800000 */
[----:B------:R-:W1:Y:S01]  /*01c0*/  LDC.64 R2, c[0x0][0x3a0] ;  /* 0x0000e800ff027b82 */ /* 0x000e620000000a00 */
[----:B0-----:R-:W-:Y:S01]  /*01d0*/  HFMA2 R6, -RZ, RZ, 1.875, 0 ;  /* 0x3f800000ff067431 */ /* 0x001fe200000001ff */
[----:B------:R-:W-:-:S06]  /*01e0*/  FSETP.GT.AND P0, PT, R0, R13, PT ;  /* 0x0000000d0000720b */ /* 0x000fcc0003f04000 */
[----:B------:R-:W0:Y:S01]  /*01f0*/  LDC.64 R4, c[0x0][0x398] ;  /* 0x0000e600ff047b82 */ /* 0x000e220000000a00 */
[----:B------:R-:W-:Y:S01]  /*0200*/  FFMA R15, |R15|, 2, -R6 ;  /* 0x400000000f0f7823 */ /* 0x000fe20000000a06 */
[----:B------:R-:W-:Y:S01]  /*0210*/  FSEL R7, R6, -1, P0 ;  /* 0xbf80000006077808 */ /* 0x000fe20000000000 */
[----:B-1----:R-:W-:-:S05]  /*0220*/  IMAD.WIDE R2, R11, 0x4, R2 ;  /* 0x000000040b027825 */ /* 0x002fca00078e0202 */
[----:B------:R-:W-:Y:S01]  /*0230*/  STG.E desc[UR4][R2.64], R15 ;  /* 0x0000000f02007986 */ /* 0x000fe2000c101904 */
[----:B0-----:R-:W-:-:S05]  /*0240*/  IMAD.WIDE R4, R11, 0x4, R4 ;  /* 0x000000040b047825 */ /* 0x001fca00078e0204 */
[----:B------:R-:W-:Y:S01]  /*0250*/  STG.E desc[UR4][R4.64], R7 ;  /* 0x0000000704007986 */ /* 0x000fe2000c101904 */
[----:B------:R-:W-:Y:S05]  /*0260*/  EXIT ;  /* 0x000000000000794d */ /* 0x000fea0003800000 */
.L_x_0:
[----:B------:R-:W-:-:S00]  /*0270*/  BRA `(.L_x_0) ;  /* 0xfffffffc00fc7947 */ /* 0x000fc0000383ffff */
[----:B------:R-:W-:-:S00]  /*0280*/  NOP ;  /* 0x0000000000007918 */ /* 0x000fc00000000000 */
[----:B------:R-:W-:-:S00]  /*0290*/  NOP ;  /* 0x0000000000007918 */ /* 0x000fc00000000000 */
[----:B------:R-:W-:-:S00]  /*02a0*/  NOP ;  /* 0x0000000000007918 */ /* 0x000fc00000000000 */
[----:B------:R-:W-:-:S00]  /*02b0*/  NOP ;  /* 0x0000000000007918 */ /* 0x000fc00000000000 */
[----:B------:R-:W-:-:S00]  /*02c0*/  NOP ;  /* 0x0000000000007918 */ /* 0x000fc00000000000 */
[----:B------:R-:W-:-:S00]  /*02d0*/  NOP ;  /* 0x0000000000007918 */ /* 0x000fc00000000000 */
[----:B------:R-:W-:-:S00]  /*02e0*/  NOP ;  /* 0x0000000000007918 */ /* 0x000fc00000000000 */
[----:B------:R-:W-:-:S00]  /*02f0*/  NOP ;  /* 0x0000000000007918 */ /* 0x000fc00000000000 */
.L_x_1:


//--------------------- .nv.shared.reserved.0     --------------------------
	.section	.nv.shared.reserved.0,"aw",@nobits
	.weak		__nv_reservedSMEM_offset_0_alias
	.size		__nv_reservedSMEM_offset_0_alias, 0, 64
	.other		__nv_reservedSMEM_offset_0_alias,@"STO_CUDA_RESERVED_SHARED STV_DEFAULT"
__nv_reservedSMEM_offset_0_alias:
	.zero		0
	.zero		64


//--------------------- .nv.constant0._Z16smooth_l1_kerneliPfS_S_S_ --------------------------
	.section	.nv.constant0._Z16smooth_l1_kerneliPfS_S_S_,"a",@progbits
	.sectionflags	@""
	.align	4
.nv.constant0._Z16smooth_l1_kerneliPfS_S_S_:
	.zero		936


//--------------------- SYMBOLS --------------------------

	.type		.nv.reservedSmem.offset0,@object
	.size		.nv.reservedSmem.offset0,0x4
